//
// Generated by NVIDIA NVVM Compiler
//
// Compiler Build ID: CL-36424714
// Cuda compilation tools, release 13.0, V13.0.88
// Based on NVVM 20.0.0
//

.version 9.0
.target sm_100
.address_size 64

	// .globl	_Z10fea_kernelPfS_S_Pi
.extern .func  (.param .b32 func_retval0) vprintf
(
	.param .b64 vprintf_param_0,
	.param .b64 vprintf_param_1
)
;
.const .align 4 .b8 triW[28] = {51, 246, 128, 61, 86, 146, 135, 61, 51, 246, 128, 61, 86, 146, 135, 61, 51, 246, 128, 61, 86, 146, 135, 61, 102, 102, 230, 61};
.const .align 4 .b8 triR[28] = {77, 111, 207, 61, 118, 182, 240, 62, 45, 36, 76, 63, 118, 182, 240, 62, 77, 111, 207, 61, 161, 152, 116, 61, 171, 170, 170, 62};
.const .align 4 .b8 triS[28] = {77, 111, 207, 61, 161, 152, 116, 61, 77, 111, 207, 61, 118, 182, 240, 62, 45, 36, 76, 63, 118, 182, 240, 62, 171, 170, 170, 62};
.const .align 4 .b8 triT[28] = {45, 36, 76, 63, 118, 182, 240, 62, 76, 111, 207, 61, 163, 152, 116, 61, 76, 111, 207, 61, 118, 182, 240, 62, 171, 170, 170, 62};
// _ZZ10fea_kernelPfS_S_PiE15localFlatMatrix has been demoted
.global .align 1 .b8 $str[13] = {37, 100, 32, 37, 100, 32, 37, 100, 32, 37, 102, 10};

.visible .entry _Z10fea_kernelPfS_S_Pi(
	.param .u64 .ptr .align 1 _Z10fea_kernelPfS_S_Pi_param_0,
	.param .u64 .ptr .align 1 _Z10fea_kernelPfS_S_Pi_param_1,
	.param .u64 .ptr .align 1 _Z10fea_kernelPfS_S_Pi_param_2,
	.param .u64 .ptr .align 1 _Z10fea_kernelPfS_S_Pi_param_3
)
{
	.local .align 8 .b8 	__local_depot0[24];
	.reg .b64 	%SP;
	.reg .b64 	%SPL;
	.reg .pred 	%p<17>;
	.reg .b16 	%rs<5>;
	.reg .b32 	%r<23>;
	.reg .b32 	%f<69>;
	.reg .b64 	%rd<25>;
	.reg .b64 	%fd<2>;
	// demoted variable
	.shared .align 4 .b8 _ZZ10fea_kernelPfS_S_PiE15localFlatMatrix[576];
	mov.u64 	%SPL, __local_depot0;
	cvta.local.u64 	%SP, %SPL;
	ld.param.u64 	%rd1, [_Z10fea_kernelPfS_S_Pi_param_0];
	ld.param.u64 	%rd2, [_Z10fea_kernelPfS_S_Pi_param_1];
	ld.param.u64 	%rd3, [_Z10fea_kernelPfS_S_Pi_param_2];
	ld.param.u64 	%rd4, [_Z10fea_kernelPfS_S_Pi_param_3];
	mov.u32 	%r4, %ctaid.x;
	shl.b32 	%r5, %r4, 4;
	mov.u32 	%r6, %tid.z;
	add.s32 	%r1, %r5, %r6;
	mov.u32 	%r2, %tid.y;
	mad.lo.s32 	%r7, %r6, 9, %r2;
	setp.gt.s32 	%p1, %r1, 31;
	shl.b32 	%r8, %r7, 2;
	mov.u32 	%r9, _ZZ10fea_kernelPfS_S_PiE15localFlatMatrix;
	add.s32 	%r3, %r9, %r8;
	@%p1 bra 	$L__BB0_23;
	cvta.to.global.u64 	%rd5, %rd2;
	cvta.to.global.u64 	%rd6, %rd3;
	mul.lo.s32 	%r10, %r1, 3;
	mul.wide.s32 	%rd7, %r10, 4;
	add.s64 	%rd8, %rd5, %rd7;
	ld.global.f32 	%f20, [%rd8];
	ld.global.f32 	%f21, [%rd8+4];
	ld.global.f32 	%f22, [%rd8+8];
	add.s64 	%rd9, %rd6, %rd7;
	ld.global.f32 	%f23, [%rd9];
	ld.global.f32 	%f24, [%rd9+4];
	ld.global.f32 	%f25, [%rd9+8];
	mov.u32 	%r11, %tid.x;
	mul.wide.u32 	%rd10, %r11, 4;
	mov.u64 	%rd11, triW;
	add.s64 	%rd12, %rd11, %rd10;
	ld.const.f32 	%f1, [%rd12];
	sub.f32 	%f26, %f20, %f22;
	sub.f32 	%f27, %f21, %f22;
	sub.f32 	%f28, %f23, %f25;
	sub.f32 	%f29, %f24, %f25;
	mul.f32 	%f30, %f26, %f29;
	mul.f32 	%f31, %f27, %f28;
	sub.f32 	%f2, %f30, %f31;
	div.rn.f32 	%f3, %f29, %f2;
	neg.f32 	%f32, %f27;
	div.rn.f32 	%f4, %f32, %f2;
	neg.f32 	%f33, %f28;
	div.rn.f32 	%f5, %f33, %f2;
	div.rn.f32 	%f6, %f26, %f2;
	neg.f32 	%f34, %f3;
	sub.f32 	%f7, %f34, %f5;
	neg.f32 	%f35, %f4;
	sub.f32 	%f8, %f35, %f6;
	mov.f32 	%f68, 0f00000000;
	setp.gt.s32 	%p2, %r2, 3;
	@%p2 bra 	$L__BB0_9;
	setp.gt.s32 	%p9, %r2, 1;
	@%p9 bra 	$L__BB0_6;
	setp.eq.s32 	%p12, %r2, 0;
	@%p12 bra 	$L__BB0_17;
	setp.eq.s32 	%p13, %r2, 1;
	@%p13 bra 	$L__BB0_5;
	bra.uni 	$L__BB0_22;
$L__BB0_5:
	mul.f32 	%f57, %f4, %f6;
	fma.rn.f32 	%f58, %f3, %f5, %f57;
	mul.f32 	%f59, %f2, %f58;
	mul.f32 	%f68, %f59, 0f3F000000;
	bra.uni 	$L__BB0_22;
$L__BB0_6:
	setp.eq.s32 	%p10, %r2, 2;
	@%p10 bra 	$L__BB0_18;
	setp.eq.s32 	%p11, %r2, 3;
	@%p11 bra 	$L__BB0_8;
	bra.uni 	$L__BB0_22;
$L__BB0_8:
	mul.f32 	%f51, %f6, %f4;
	fma.rn.f32 	%f52, %f5, %f3, %f51;
	mul.f32 	%f53, %f2, %f52;
	mul.f32 	%f68, %f53, 0f3F000000;
	bra.uni 	$L__BB0_22;
$L__BB0_9:
	setp.gt.s32 	%p3, %r2, 5;
	@%p3 bra 	$L__BB0_13;
	setp.eq.s32 	%p7, %r2, 4;
	@%p7 bra 	$L__BB0_19;
	setp.eq.s32 	%p8, %r2, 5;
	@%p8 bra 	$L__BB0_12;
	bra.uni 	$L__BB0_22;
$L__BB0_12:
	mul.f32 	%f45, %f6, %f8;
	fma.rn.f32 	%f46, %f5, %f7, %f45;
	mul.f32 	%f47, %f2, %f46;
	mul.f32 	%f68, %f47, 0f3F000000;
	bra.uni 	$L__BB0_22;
$L__BB0_13:
	setp.eq.s32 	%p4, %r2, 6;
	@%p4 bra 	$L__BB0_20;
	setp.eq.s32 	%p5, %r2, 7;
	@%p5 bra 	$L__BB0_21;
	setp.eq.s32 	%p6, %r2, 8;
	@%p6 bra 	$L__BB0_16;
	bra.uni 	$L__BB0_22;
$L__BB0_16:
	mul.f32 	%f36, %f8, %f8;
	fma.rn.f32 	%f37, %f7, %f7, %f36;
	mul.f32 	%f38, %f2, %f37;
	mul.f32 	%f68, %f38, 0f3F000000;
	bra.uni 	$L__BB0_22;
$L__BB0_17:
	mul.f32 	%f60, %f4, %f4;
	fma.rn.f32 	%f61, %f3, %f3, %f60;
	mul.f32 	%f62, %f2, %f61;
	mul.f32 	%f68, %f62, 0f3F000000;
	bra.uni 	$L__BB0_22;
$L__BB0_18:
	mul.f32 	%f54, %f4, %f8;
	fma.rn.f32 	%f55, %f3, %f7, %f54;
	mul.f32 	%f56, %f2, %f55;
	mul.f32 	%f68, %f56, 0f3F000000;
	bra.uni 	$L__BB0_22;
$L__BB0_19:
	mul.f32 	%f48, %f6, %f6;
	fma.rn.f32 	%f49, %f5, %f5, %f48;
	mul.f32 	%f50, %f2, %f49;
	mul.f32 	%f68, %f50, 0f3F000000;
	bra.uni 	$L__BB0_22;
$L__BB0_20:
	mul.f32 	%f42, %f4, %f8;
	fma.rn.f32 	%f43, %f3, %f7, %f42;
	mul.f32 	%f44, %f2, %f43;
	mul.f32 	%f68, %f44, 0f3F000000;
	bra.uni 	$L__BB0_22;
$L__BB0_21:
	mul.f32 	%f39, %f6, %f8;
	fma.rn.f32 	%f40, %f5, %f7, %f39;
	mul.f32 	%f41, %f2, %f40;
	mul.f32 	%f68, %f41, 0f3F000000;
$L__BB0_22:
	mul.f32 	%f63, %f1, %f68;
	atom.shared.add.f32 	%f64, [%r3], %f63;
$L__BB0_23:
	setp.gt.s32 	%p14, %r1, 31;
	bar.sync 	0;
	mov.u32 	%r12, %tid.x;
	setp.ne.s32 	%p15, %r12, 0;
	or.pred  	%p16, %p15, %p14;
	@%p16 bra 	$L__BB0_25;
	cvta.to.global.u64 	%rd13, %rd4;
	add.u64 	%rd14, %SP, 0;
	add.u64 	%rd15, %SPL, 0;
	cvt.u16.u32 	%rs1, %r2;
	mul.lo.s32 	%r13, %r1, 3;
	mul.hi.u16 	%rs2, %rs1, 21846;
	cvt.u32.u16 	%r14, %rs2;
	add.s32 	%r15, %r13, %r14;
	mul.wide.s32 	%rd16, %r15, 4;
	add.s64 	%rd17, %rd13, %rd16;
	ld.global.u32 	%r16, [%rd17];
	mul.lo.s16 	%rs3, %rs2, 3;
	sub.s16 	%rs4, %rs1, %rs3;
	cvt.u32.u16 	%r17, %rs4;
	add.s32 	%r18, %r13, %r17;
	mul.wide.s32 	%rd18, %r18, 4;
	add.s64 	%rd19, %rd13, %rd18;
	ld.global.u32 	%r19, [%rd19];
	ld.shared.f32 	%f65, [%r3];
	cvt.f64.f32 	%fd1, %f65;
	st.local.v2.u32 	[%rd15], {%r2, %r16};
	st.local.u32 	[%rd15+8], %r19;
	st.local.f64 	[%rd15+16], %fd1;
	mov.u64 	%rd20, $str;
	cvta.global.u64 	%rd21, %rd20;
	{ // callseq 0, 0
	.param .b64 param0;
	st.param.b64 	[param0], %rd21;
	.param .b64 param1;
	st.param.b64 	[param1], %rd14;
	.param .b32 retval0;
	call.uni (retval0), 
	vprintf, 
	(
	param0, 
	param1
	);
	ld.param.b32 	%r20, [retval0];
	} // callseq 0
	mad.lo.s32 	%r22, %r19, 25, %r16;
	cvta.to.global.u64 	%rd22, %rd1;
	mul.wide.s32 	%rd23, %r22, 4;
	add.s64 	%rd24, %rd22, %rd23;
	ld.shared.f32 	%f66, [%r3];
	atom.global.add.f32 	%f67, [%rd24], %f66;
$L__BB0_25:
	ret;

}


// ===== COMPILED SASS (sm_100) =====

	.target	sm_100

	.elftype	@"ET_EXEC"


//--------------------- .note.nv.tkinfo           --------------------------
	.section	.note.nv.tkinfo,"",@"SHT_NOTE"
	.sectionflags	@"SHF_NOTE_NV_TKINFO"
	.tkinfo
        /*0018*/ 	.word	0x00000002
        /*0030*/ 	.string	""
        /*0030*/ 	.string	"ptxas"
        /*0030*/ 	.string	"Cuda compilation tools, release 13.0, V13.0.88"
        /*0030*/ 	.string	"Build cuda_13.0.r13.0/compiler.36424714_0"
        /*0030*/ 	.string	"-arch sm_100 -m 64 "



//--------------------- .note.nv.cuinfo           --------------------------
	.section	.note.nv.cuinfo,"",@"SHT_NOTE"
	.sectionflags	@"SHF_NOTE_NV_CUINFO"
        /*0018*/ 	.short	0x0002
        /*001a*/ 	.short	0x0064
        /*001c*/ 	.short	0x0082
	.zero		2


//--------------------- .nv.info                  --------------------------
	.section	.nv.info,"",@"SHT_CUDA_INFO"
	.align	4


	//----- nvinfo : EIATTR_REGCOUNT
	.align		4
        /*0000*/ 	.byte	0x04, 0x2f
        /*0002*/ 	.short	(.L_6 - .L_5)
	.align		4
.L_5:
        /*0004*/ 	.word	index@(_Z10fea_kernelPfS_S_Pi)
        /*0008*/ 	.word	0x00000019


	//----- nvinfo : EIATTR_FRAME_SIZE
	.align		4
.L_6:
        /*000c*/ 	.byte	0x04, 0x11
        /*000e*/ 	.short	(.L_8 - .L_7)
	.align		4
.L_7:
        /*0010*/ 	.word	index@($__internal_0_$__cuda_sm3x_div_rn_noftz_f32_slowpath)
        /*0014*/ 	.word	0x00000018


	//----- nvinfo : EIATTR_FRAME_SIZE
	.align		4
.L_8:
        /*0018*/ 	.byte	0x04, 0x11
        /*001a*/ 	.short	(.L_10 - .L_9)
	.align		4
.L_9:
        /*001c*/ 	.word	index@(_Z10fea_kernelPfS_S_Pi)
        /*0020*/ 	.word	0x00000018


	//----- nvinfo : EIATTR_MIN_STACK_SIZE
	.align		4
.L_10:
        /*0024*/ 	.byte	0x04, 0x12
        /*0026*/ 	.short	(.L_12 - .L_11)
	.align		4
.L_11:
        /*0028*/ 	.word	index@(_Z10fea_kernelPfS_S_Pi)
        /*002c*/ 	.word	0x00000018
.L_12:


//--------------------- .nv.compat                --------------------------
	.section	.nv.compat,"",@"SHT_CUDA_COMPAT_INFO"
	.align	4
        /*0000*/ 	.byte	0x02, 0x09, 0x00, 0x00, 0x02, 0x02, 0x01, 0x00, 0x02, 0x05, 0x05, 0x00, 0x03, 0x07, 0x01, 0x01
        /*0010*/ 	.byte	0x02, 0x03, 0x00, 0x00, 0x02, 0x06, 0x01, 0x00, 0x04, 0x0b, 0x08, 0x00, 0x01, 0x00, 0x00, 0x00
        /*0020*/ 	.byte	0x00, 0x00, 0x00, 0x00


//--------------------- .nv.info._Z10fea_kernelPfS_S_Pi --------------------------
	.section	.nv.info._Z10fea_kernelPfS_S_Pi,"",@"SHT_CUDA_INFO"
	.sectionflags	@""
	.align	4


	//----- nvinfo : EIATTR_CUDA_API_VERSION
	.align		4
        /*0000*/ 	.byte	0x04, 0x37
        /*0002*/ 	.short	(.L_14 - .L_13)
.L_13:
        /*0004*/ 	.word	0x00000082


	//----- nvinfo : EIATTR_KPARAM_INFO
	.align		4
.L_14:
        /*0008*/ 	.byte	0x04, 0x17
        /*000a*/ 	.short	(.L_16 - .L_15)
.L_15:
        /*000c*/ 	.word	0x00000000
        /*0010*/ 	.short	0x0003
        /*0012*/ 	.short	0x0018
        /*0014*/ 	.byte	0x00, 0xf5, 0x21, 0x00


	//----- nvinfo : EIATTR_KPARAM_INFO
	.align		4
.L_16:
        /*0018*/ 	.byte	0x04, 0x17
        /*001a*/ 	.short	(.L_18 - .L_17)
.L_17:
        /*001c*/ 	.word	0x00000000
        /*0020*/ 	.short	0x0002
        /*0022*/ 	.short	0x0010
        /*0024*/ 	.byte	0x00, 0xf5, 0x21, 0x00


	//----- nvinfo : EIATTR_KPARAM_INFO
	.align		4
.L_18:
        /*0028*/ 	.byte	0x04, 0x17
        /*002a*/ 	.short	(.L_20 - .L_19)
.L_19:
        /*002c*/ 	.word	0x00000000
        /*0030*/ 	.short	0x0001
        /*0032*/ 	.short	0x0008
        /*0034*/ 	.byte	0x00, 0xf5, 0x21, 0x00


	//----- nvinfo : EIATTR_KPARAM_INFO
	.align		4
.L_20:
        /*0038*/ 	.byte	0x04, 0x17
        /*003a*/ 	.short	(.L_22 - .L_21)
.L_21:
        /*003c*/ 	.word	0x00000000
        /*0040*/ 	.short	0x0000
        /*0042*/ 	.short	0x0000
        /*0044*/ 	.byte	0x00, 0xf5, 0x21, 0x00


	//----- nvinfo : EIATTR_SPARSE_MMA_MASK
	.align		4
.L_22:
        /*0048*/ 	.byte	0x03, 0x50
        /*004a*/ 	.short	0x0000


	//----- nvinfo : EIATTR_MAXREG_COUNT
	.align		4
        /*004c*/ 	.byte	0x03, 0x1b
        /*004e*/ 	.short	0x00ff


	//----- nvinfo : EIATTR_NUM_BARRIERS
	.align		4
        /*0050*/ 	.byte	0x02, 0x4c
        /*0052*/ 	.byte	0x01
	.zero		1


	//----- nvinfo : EIATTR_EXTERNS
	.align		4
        /*0054*/ 	.byte	0x04, 0x0f
        /*0056*/ 	.short	(.L_24 - .L_23)


	//   ....[0]....
	.align		4
.L_23:
        /*0058*/ 	.word	index@(vprintf)


	//----- nvinfo : EIATTR_MERCURY_ISA_VERSION
	.align		4
.L_24:
        /*005c*/ 	.byte	0x03, 0x5f
        /*005e*/ 	.short	0x0101


	//----- nvinfo : EIATTR_VRC_CTA_INIT_COUNT
	.align		4
        /*0060*/ 	.byte	0x02, 0x4a
	.zero		1
	.zero		1


	//----- nvinfo : EIATTR_SYSCALL_OFFSETS
	.align		4
        /*0064*/ 	.byte	0x04, 0x46
        /*0066*/ 	.short	(.L_26 - .L_25)


	//   ....[0]....
.L_25:
        /*0068*/ 	.word	0x00000c80


	//----- nvinfo : EIATTR_EXIT_INSTR_OFFSETS
	.align		4
.L_26:
        /*006c*/ 	.byte	0x04, 0x1c
        /*006e*/ 	.short	(.L_28 - .L_27)


	//   ....[0]....
.L_27:
        /*0070*/ 	.word	0x00000ac0


	//   ....[1]....
        /*0074*/ 	.word	0x00000ce0


	//----- nvinfo : EIATTR_INDIRECT_BRANCH_TARGETS
	.align		4
.L_28:
        /*0078*/ 	.byte	0x04, 0x34
        /*007a*/ 	.short	(.L_30 - .L_29)


	//   ....[0]....
.L_29:
        /*007c*/ 	.word	.L_x_29@srel
        /*0080*/ 	.short	0x0
        /*0082*/ 	.short	0x0
        /*0084*/ 	.word	0x3
        /*0088*/ 	.word	.L_x_30@srel
        /*008c*/ 	.word	.L_x_31@srel
        /*0090*/ 	.word	.L_x_13@srel


	//   ....[1]....
        /*0094*/ 	.word	.L_x_33@srel
        /*0098*/ 	.short	0x0
        /*009a*/ 	.short	0x0
        /*009c*/ 	.word	0x3
        /*00a0*/ 	.word	.L_x_34@srel
        /*00a4*/ 	.word	.L_x_35@srel
        /*00a8*/ 	.word	.L_x_13@srel


	//   ....[2]....
        /*00ac*/ 	.word	.L_x_37@srel
        /*00b0*/ 	.short	0x0
        /*00b2*/ 	.short	0x0
        /*00b4*/ 	.word	0x3
        /*00b8*/ 	.word	.L_x_38@srel
        /*00bc*/ 	.word	.L_x_39@srel
        /*00c0*/ 	.word	.L_x_13@srel


	//   ....[3]....
        /*00c4*/ 	.word	.L_x_41@srel
        /*00c8*/ 	.short	0x0
        /*00ca*/ 	.short	0x0
        /*00cc*/ 	.word	0x4
        /*00d0*/ 	.word	.L_x_42@srel
        /*00d4*/ 	.word	.L_x_43@srel
        /*00d8*/ 	.word	.L_x_44@srel
        /*00dc*/ 	.word	.L_x_13@srel


	//----- nvinfo : EIATTR_CRS_STACK_SIZE
	.align		4
.L_30:
        /*00e0*/ 	.byte	0x04, 0x1e
        /*00e2*/ 	.short	(.L_32 - .L_31)
.L_31:
        /*00e4*/ 	.word	0x00000000


	//----- nvinfo : EIATTR_CBANK_PARAM_SIZE
	.align		4
.L_32:
        /*00e8*/ 	.byte	0x03, 0x19
        /*00ea*/ 	.short	0x0020


	//----- nvinfo : EIATTR_PARAM_CBANK
	.align		4
        /*00ec*/ 	.byte	0x04, 0x0a
        /*00ee*/ 	.short	(.L_34 - .L_33)
	.align		4
.L_33:
        /*00f0*/ 	.word	index@(.nv.constant0._Z10fea_kernelPfS_S_Pi)
        /*00f4*/ 	.short	0x0380
        /*00f6*/ 	.short	0x0020


	//----- nvinfo : EIATTR_SW_WAR
	.align		4
.L_34:
        /*00f8*/ 	.byte	0x04, 0x36
        /*00fa*/ 	.short	(.L_36 - .L_35)
.L_35:
        /*00fc*/ 	.word	0x00000008
.L_36:


//--------------------- .nv.callgraph             --------------------------
	.section	.nv.callgraph,"",@"SHT_CUDA_CALLGRAPH"
	.align	4
	.sectionentsize	8
	.align		4
        /*0000*/ 	.word	0x00000000
	.align		4
        /*0004*/ 	.word	0xffffffff
	.align		4
        /*0008*/ 	.word	index@(_Z10fea_kernelPfS_S_Pi)
	.align		4
        /*000c*/ 	.word	index@(vprintf)
	.align		4
        /*0010*/ 	.word	0x00000000
	.align		4
        /*0014*/ 	.word	0xfffffffe
	.align		4
        /*0018*/ 	.word	0x00000000
	.align		4
        /*001c*/ 	.word	0xfffffffd
	.align		4
        /*0020*/ 	.word	0x00000000
	.align		4
        /*0024*/ 	.word	0xfffffffc


//--------------------- .nv.constant4             --------------------------
	.section	.nv.constant4,"a",@progbits
	.align	8
	.align		8
.nv.constant4:
        /*0000*/ 	.dword	vprintf
	.align		8
        /*0008*/ 	.dword	$str


//--------------------- .nv.constant3             --------------------------
	.section	.nv.constant3,"a",@progbits
	.align	4
.nv.constant3:
	.type		triW,@object
	.size		triW,(triR - triW)
triW:
        /*0000*/ 	.byte	0x33, 0xf6, 0x80, 0x3d, 0x56, 0x92, 0x87, 0x3d, 0x33, 0xf6, 0x80, 0x3d, 0x56, 0x92, 0x87, 0x3d
        /*0010*/ 	.byte	0x33, 0xf6, 0x80, 0x3d, 0x56, 0x92, 0x87, 0x3d, 0x66, 0x66, 0xe6, 0x3d
	.type		triR,@object
	.size		triR,(triS - triR)
triR:
        /*001c*/ 	.byte	0x4d, 0x6f, 0xcf, 0x3d, 0x76, 0xb6, 0xf0, 0x3e, 0x2d, 0x24, 0x4c, 0x3f, 0x76, 0xb6, 0xf0, 0x3e
        /*002c*/ 	.byte	0x4d, 0x6f, 0xcf, 0x3d, 0xa1, 0x98, 0x74, 0x3d, 0xab, 0xaa, 0xaa, 0x3e
	.type		triS,@object
	.size		triS,(triT - triS)
triS:
        /*0038*/ 	.byte	0x4d, 0x6f, 0xcf, 0x3d, 0xa1, 0x98, 0x74, 0x3d, 0x4d, 0x6f, 0xcf, 0x3d, 0x76, 0xb6, 0xf0, 0x3e
        /*0048*/ 	.byte	0x2d, 0x24, 0x4c, 0x3f, 0x76, 0xb6, 0xf0, 0x3e, 0xab, 0xaa, 0xaa, 0x3e
	.type		triT,@object
	.size		triT,(.L_3 - triT)
triT:
        /*0054*/ 	.byte	0x2d, 0x24, 0x4c, 0x3f, 0x76, 0xb6, 0xf0, 0x3e, 0x4c, 0x6f, 0xcf, 0x3d, 0xa3, 0x98, 0x74, 0x3d
        /*0064*/ 	.byte	0x4c, 0x6f, 0xcf, 0x3d, 0x76, 0xb6, 0xf0, 0x3e, 0xab, 0xaa, 0xaa, 0x3e
.L_3:


//--------------------- .nv.constant2._Z10fea_kernelPfS_S_Pi --------------------------
	.section	.nv.constant2._Z10fea_kernelPfS_S_Pi,"a",@progbits
	.sectionflags	@""
	.align	4
.nv.constant2._Z10fea_kernelPfS_S_Pi:
        /*0000*/ 	.byte	0xe0, 0x06, 0x00, 0x00, 0xa0, 0x06, 0x00, 0x00, 0x10, 0x0a, 0x00, 0x00, 0xc0, 0x07, 0x00, 0x00
        /*0010*/ 	.byte	0x80, 0x07, 0x00, 0x00, 0x10, 0x0a, 0x00, 0x00, 0xc0, 0x08, 0x00, 0x00, 0x80, 0x08, 0x00, 0x00
        /*0020*/ 	.byte	0x10, 0x0a, 0x00, 0x00, 0xa0, 0x09, 0x00, 0x00, 0xe0, 0x09, 0x00, 0x00, 0x60, 0x09, 0x00, 0x00
        /*0030*/ 	.byte	0x10, 0x0a, 0x00, 0x00


//--------------------- .text._Z10fea_kernelPfS_S_Pi --------------------------
	.section	.text._Z10fea_kernelPfS_S_Pi,"ax",@progbits
	.align	128
        .global         _Z10fea_kernelPfS_S_Pi
        .type           _Z10fea_kernelPfS_S_Pi,@function
        .size           _Z10fea_kernelPfS_S_Pi,(.L_x_46 - _Z10fea_kernelPfS_S_Pi)
        .other          _Z10fea_kernelPfS_S_Pi,@"STO_CUDA_ENTRY STV_DEFAULT"
_Z10fea_kernelPfS_S_Pi:
.text._Z10fea_kernelPfS_S_Pi:
[----:B------:R-:W0:Y:S01]  /*0000*/  LDC R1, c[0x0][0x37c] ;  /* 0x0000df00ff017b82 */ /* 0x000e220000000800 */
[----:B------:R-:W1:Y:S07]  /*0010*/  S2R R9, SR_CTAID.X ;  /* 0x0000000000097919 */ /* 0x000e6e0000002500 */
[----:B------:R-:W2:Y:S01]  /*0020*/  S2UR UR5, SR_CgaCtaId ;  /* 0x00000000000579c3 */ /* 0x000ea20000008800 */
[----:B------:R-:W3:Y:S01]  /*0030*/  LDCU UR6, c[0x0][0x2f8] ;  /* 0x00005f00ff0677ac */ /* 0x000ee20008000800 */
[----:B0-----:R-:W-:Y:S01]  /*0040*/  IADD3 R1, PT, PT, R1, -0x18, RZ ;  /* 0xffffffe801017810 */ /* 0x001fe20007ffe0ff */
[----:B------:R-:W1:Y:S01]  /*0050*/  S2R R2, SR_TID.Z ;  /* 0x0000000000027919 */ /* 0x000e620000002300 */
[----:B------:R-:W-:Y:S01]  /*0060*/  BSSY.RECONVERGENT B0, `(.L_x_0) ;  /* 0x00000a1000007945 */ /* 0x000fe20003800200 */
[----:B------:R-:W0:Y:S01]  /*0070*/  LDCU UR7, c[0x0][0x2fc] ;  /* 0x00005f80ff0777ac */ /* 0x000e220008000800 */
[----:B------:R-:W4:Y:S01]  /*0080*/  S2R R16, SR_TID.Y ;  /* 0x0000000000107919 */ /* 0x000f220000002200 */
[----:B------:R-:W-:Y:S01]  /*0090*/  UMOV UR4, 0x400 ;  /* 0x0000040000047882 */ /* 0x000fe20000000000 */
[----:B------:R-:W1:Y:S01]  /*00a0*/  LDCU.64 UR36, c[0x0][0x358] ;  /* 0x00006b00ff2477ac */ /* 0x000e620008000a00 */
[----:B---3--:R-:W-:-:S04]  /*00b0*/  IADD3 R6, P1, PT, R1, UR6, RZ ;  /* 0x0000000601067c10 */ /* 0x008fc8000ff3e0ff */
[----:B0-----:R-:W-:Y:S01]  /*00c0*/  IADD3.X R7, PT, PT, RZ, UR7, RZ, P1, !PT ;  /* 0x00000007ff077c10 */ /* 0x001fe20008ffe4ff */
[----:B--2---:R-:W-:Y:S01]  /*00d0*/  ULEA UR4, UR5, UR4, 0x18 ;  /* 0x0000000405047291 */ /* 0x004fe2000f8ec0ff */
[----:B-1----:R-:W-:Y:S02]  /*00e0*/  IMAD R9, R9, 0x10, R2 ;  /* 0x0000001009097824 */ /* 0x002fe400078e0202 */
[----:B----4-:R-:W-:-:S03]  /*00f0*/  IMAD R2, R2, 0x9, R16 ;  /* 0x0000000902027824 */ /* 0x010fc600078e0210 */
[----:B------:R-:W-:Y:S02]  /*0100*/  ISETP.GT.AND P0, PT, R9, 0x1f, PT ;  /* 0x0000001f0900780c */ /* 0x000fe40003f04270 */
[----:B------:R-:W-:-:S11]  /*0110*/  LEA R2, R2, UR4, 0x2 ;  /* 0x0000000402027c11 */ /* 0x000fd6000f8e10ff */
[----:B------:R-:W-:Y:S05]  /*0120*/  @P0 BRA `(.L_x_1) ;  /* 0x0000000800500947 */ /* 0x000fea0003800000 */
[----:B------:R-:W0:Y:S01]  /*0130*/  LDC.64 R12, c[0x0][0x388] ;  /* 0x0000e200ff0c7b82 */ /* 0x000e220000000a00 */
[----:B------:R-:W-:-:S07]  /*0140*/  IMAD R3, R9, 0x3, RZ ;  /* 0x0000000309037824 */ /* 0x000fce00078e02ff */
[----:B------:R-:W1:Y:S01]  /*0150*/  LDC.64 R14, c[0x0][0x390] ;  /* 0x0000e400ff0e7b82 */ /* 0x000e620000000a00 */
[----:B0-----:R-:W-:-:S05]  /*0160*/  IMAD.WIDE R12, R3, 0x4, R12 ;  /* 0x00000004030c7825 */ /* 0x001fca00078e020c */
[----:B------:R-:W2:Y:S01]  /*0170*/  LDG.E R5, desc[UR36][R12.64+0x8] ;  /* 0x000008240c057981 */ /* 0x000ea2000c1e1900 */
[----:B-1----:R-:W-:-:S03]  /*0180*/  IMAD.WIDE R14, R3, 0x4, R14 ;  /* 0x00000004030e7825 */ /* 0x002fc600078e020e */
[----:B------:R-:W2:Y:S04]  /*0190*/  LDG.E R4, desc[UR36][R12.64] ;  /* 0x000000240c047981 */ /* 0x000ea8000c1e1900 */
[----:B------:R-:W3:Y:S04]  /*01a0*/  LDG.E R3, desc[UR36][R12.64+0x4] ;  /* 0x000004240c037981 */ /* 0x000ee8000c1e1900 */
[----:B------:R-:W4:Y:S04]  /*01b0*/  LDG.E R0, desc[UR36][R14.64] ;  /* 0x000000240e007981 */ /* 0x000f28000c1e1900 */
[----:B------:R-:W4:Y:S04]  /*01c0*/  LDG.E R11, desc[UR36][R14.64+0x8] ;  /* 0x000008240e0b7981 */ /* 0x000f28000c1e1900 */
[----:B------:R-:W5:Y:S01]  /*01d0*/  LDG.E R8, desc[UR36][R14.64+0x4] ;  /* 0x000004240e087981 */ /* 0x000f62000c1e1900 */
[----:B------:R-:W0:Y:S02]  /*01e0*/  S2R R17, SR_TID.X ;  /* 0x0000000000117919 */ /* 0x000e240000002100 */
[----:B0-----:R-:W-:Y:S01]  /*01f0*/  IMAD.SHL.U32 R17, R17, 0x4, RZ ;  /* 0x0000000411117824 */ /* 0x001fe200078e00ff */
[----:B------:R-:W-:Y:S01]  /*0200*/  BSSY.RECONVERGENT B1, `(.L_x_2) ;  /* 0x0000013000017945 */ /* 0x000fe20003800200 */
[--C-:B--2---:R-:W-:Y:S01]  /*0210*/  FADD R4, R4, -R5.reuse ;  /* 0x8000000504047221 */ /* 0x104fe20000000000 */
[----:B---3--:R-:W-:Y:S01]  /*0220*/  FADD R3, R3, -R5 ;  /* 0x8000000503037221 */ /* 0x008fe20000000000 */
[--C-:B----4-:R-:W-:Y:S01]  /*0230*/  FADD R0, R0, -R11.reuse ;  /* 0x8000000b00007221 */ /* 0x110fe20000000000 */
[----:B-----5:R-:W-:-:S02]  /*0240*/  FADD R5, R8, -R11 ;  /* 0x8000000b08057221 */ /* 0x020fc40000000000 */
[----:B------:R0:W1:Y:S01]  /*0250*/  LDC R11, c[0x3][R17] ;  /* 0x00c00000110b7b82 */ /* 0x0000620000000800 */
[----:B------:R-:W-:-:S04]  /*0260*/  FMUL R19, R3, R0 ;  /* 0x0000000003137220 */ /* 0x000fc80000400000 */
[----:B------:R-:W-:-:S04]  /*0270*/  FFMA R8, R4, R5, -R19 ;  /* 0x0000000504087223 */ /* 0x000fc80000000813 */
[----:B------:R-:W2:Y:S08]  /*0280*/  MUFU.RCP R13, R8 ;  /* 0x00000008000d7308 */ /* 0x000eb00000001000 */
[----:B------:R-:W3:Y:S01]  /*0290*/  FCHK P0, R5, R8 ;  /* 0x0000000805007302 */ /* 0x000ee20000000000 */
[----:B--2---:R-:W-:-:S04]  /*02a0*/  FFMA R10, -R8, R13, 1 ;  /* 0x3f800000080a7423 */ /* 0x004fc8000000010d */
[----:B------:R-:W-:-:S04]  /*02b0*/  FFMA R10, R13, R10, R13 ;  /* 0x0000000a0d0a7223 */ /* 0x000fc8000000000d */
[----:B------:R-:W-:-:S04]  /*02c0*/  FFMA R13, R5, R10, RZ ;  /* 0x0000000a050d7223 */ /* 0x000fc800000000ff */
[----:B------:R-:W-:-:S04]  /*02d0*/  FFMA R12, -R8, R13, R5 ;  /* 0x0000000d080c7223 */ /* 0x000fc80000000105 */
[----:B------:R-:W-:Y:S01]  /*02e0*/  FFMA R10, R10, R12, R13 ;  /* 0x0000000c0a0a7223 */ /* 0x000fe2000000000d */
[----:B0--3--:R-:W-:Y:S06]  /*02f0*/  @!P0 BRA `(.L_x_3) ;  /* 0x00000000000c8947 */ /* 0x009fec0003800000 */
[----:B------:R-:W-:-:S07]  /*0300*/  MOV R14, 0x320 ;  /* 0x00000320000e7802 */ /* 0x000fce0000000f00 */
[----:B-1----:R-:W-:Y:S05]  /*0310*/  CALL.REL.NOINC `($__internal_0_$__cuda_sm3x_div_rn_noftz_f32_slowpath) ;  /* 0x0000000800747944 */ /* 0x002fea0003c00000 */
[----:B------:R-:W-:-:S07]  /*0320*/  MOV R10, R5 ;  /* 0x00000005000a7202 */ /* 0x000fce0000000f00 */
.L_x_3:
[----:B------:R-:W-:Y:S05]  /*0330*/  BSYNC.RECONVERGENT B1 ;  /* 0x0000000000017941 */ /* 0x000fea0003800200 */
.L_x_2:
[----:B------:R-:W0:Y:S01]  /*0340*/  MUFU.RCP R5, R8 ;  /* 0x0000000800057308 */ /* 0x000e220000001000 */
[----:B------:R-:W-:Y:S07]  /*0350*/  BSSY.RECONVERGENT B1, `(.L_x_4) ;  /* 0x000000c000017945 */ /* 0x000fee0003800200 */
[----:B------:R-:W2:Y:S01]  /*0360*/  FCHK P0, -R3, R8 ;  /* 0x0000000803007302 */ /* 0x000ea20000000100 */
[----:B0-----:R-:W-:-:S04]  /*0370*/  FFMA R12, -R8, R5, 1 ;  /* 0x3f800000080c7423 */ /* 0x001fc80000000105 */
[----:B------:R-:W-:-:S04]  /*0380*/  FFMA R13, R5, R12, R5 ;  /* 0x0000000c050d7223 */ /* 0x000fc80000000005 */
[----:B------:R-:W-:-:S04]  /*0390*/  FFMA R12, -R3, R13, RZ ;  /* 0x0000000d030c7223 */ /* 0x000fc800000001ff */
[----:B------:R-:W-:-:S04]  /*03a0*/  FFMA R5, -R8, R12, -R3 ;  /* 0x0000000c08057223 */ /* 0x000fc80000000903 */
[----:B------:R-:W-:Y:S01]  /*03b0*/  FFMA R12, R13, R5, R12 ;  /* 0x000000050d0c7223 */ /* 0x000fe2000000000c */
[----:B--2---:R-:W-:Y:S06]  /*03c0*/  @!P0 BRA `(.L_x_5) ;  /* 0x0000000000108947 */ /* 0x004fec0003800000 */
[----:B------:R-:W-:Y:S01]  /*03d0*/  FADD R5, -R3, -RZ ;  /* 0x800000ff03057221 */ /* 0x000fe20000000100 */
[----:B------:R-:W-:-:S07]  /*03e0*/  MOV R14, 0x400 ;  /* 0x00000400000e7802 */ /* 0x000fce0000000f00 */
[----:B-1----:R-:W-:Y:S05]  /*03f0*/  CALL.REL.NOINC `($__internal_0_$__cuda_sm3x_div_rn_noftz_f32_slowpath) ;  /* 0x00000008003c7944 */ /* 0x002fea0003c00000 */
[----:B------:R-:W-:-:S07]  /*0400*/  IMAD.MOV.U32 R12, RZ, RZ, R5 ;  /* 0x000000ffff0c7224 */ /* 0x000fce00078e0005 */
.L_x_5:
[----:B------:R-:W-:Y:S05]  /*0410*/  BSYNC.RECONVERGENT B1 ;  /* 0x0000000000017941 */ /* 0x000fea0003800200 */
.L_x_4:
        /* <DEDUP_REMOVED lines=12> */
[----:B------:R-:W-:-:S07]  /*04e0*/  MOV R3, R5 ;  /* 0x0000000500037202 */ /* 0x000fce0000000f00 */
.L_x_7:
[----:B------:R-:W-:Y:S05]  /*04f0*/  BSYNC.RECONVERGENT B1 ;  /* 0x0000000000017941 */ /* 0x000fea0003800200 */
.L_x_6:
[----:B------:R-:W0:Y:S01]  /*0500*/  MUFU.RCP R5, R8 ;  /* 0x0000000800057308 */ /* 0x000e220000001000 */
[----:B------:R-:W-:Y:S07]  /*0510*/  BSSY.RECONVERGENT B1, `(.L_x_8) ;  /* 0x000000b000017945 */ /* 0x000fee0003800200 */
[----:B------:R-:W2:Y:S01]  /*0520*/  FCHK P0, R4, R8 ;  /* 0x0000000804007302 */ /* 0x000ea20000000000 */
[----:B0-----:R-:W-:-:S04]  /*0530*/  FFMA R0, -R8, R5, 1 ;  /* 0x3f80000008007423 */ /* 0x001fc80000000105 */
[----:B------:R-:W-:-:S04]  /*0540*/  FFMA R14, R5, R0, R5 ;  /* 0x00000000050e7223 */ /* 0x000fc80000000005 */
[----:B------:R-:W-:-:S04]  /*0550*/  FFMA R5, R4, R14, RZ ;  /* 0x0000000e04057223 */ /* 0x000fc800000000ff */
[----:B------:R-:W-:-:S04]  /*0560*/  FFMA R0, -R8, R5, R4 ;  /* 0x0000000508007223 */ /* 0x000fc80000000104 */
[----:B------:R-:W-:Y:S01]  /*0570*/  FFMA R5, R14, R0, R5 ;  /* 0x000000000e057223 */ /* 0x000fe20000000005 */
[----:B--2---:R-:W-:Y:S06]  /*0580*/  @!P0 BRA `(.L_x_9) ;  /* 0x00000000000c8947 */ /* 0x004fec0003800000 */
[----:B------:R-:W-:Y:S01]  /*0590*/  IMAD.MOV.U32 R5, RZ, RZ, R4 ;  /* 0x000000ffff057224 */ /* 0x000fe200078e0004 */
[----:B------:R-:W-:-:S07]  /*05a0*/  MOV R14, 0x5c0 ;  /* 0x000005c0000e7802 */ /* 0x000fce0000000f00 */
[----:B-1----:R-:W-:Y:S05]  /*05b0*/  CALL.REL.NOINC `($__internal_0_$__cuda_sm3x_div_rn_noftz_f32_slowpath) ;  /* 0x0000000400cc7944 */ /* 0x002fea0003c00000 */
.L_x_9:
[----:B------:R-:W-:Y:S05]  /*05c0*/  BSYNC.RECONVERGENT B1 ;  /* 0x0000000000017941 */ /* 0x000fea0003800200 */
.L_x_8:
[----:B------:R-:W-:Y:S01]  /*05d0*/  ISETP.GT.AND P0, PT, R16, 0x3, PT ;  /* 0x000000031000780c */ /* 0x000fe20003f04270 */
[----:B------:R-:W-:Y:S01]  /*05e0*/  BSSY.RECONVERGENT B1, `(.L_x_10) ;  /* 0x0000043000017945 */ /* 0x000fe20003800200 */
[----:B------:R-:W-:Y:S02]  /*05f0*/  HFMA2 R4, -RZ, RZ, 0, 0 ;  /* 0x00000000ff047431 */ /* 0x000fe400000001ff */
[----:B------:R-:W-:Y:S01]  /*0600*/  FADD R0, -R3, -R10 ;  /* 0x8000000a03007221 */ /* 0x000fe20000000100 */
[----:B------:R-:W-:-:S08]  /*0610*/  FADD R17, -R5, -R12 ;  /* 0x8000000c05117221 */ /* 0x000fd00000000100 */
[----:B------:R-:W-:Y:S05]  /*0620*/  @P0 BRA `(.L_x_11) ;  /* 0x0000000000740947 */ /* 0x000fea0003800000 */
[----:B------:R-:W-:-:S13]  /*0630*/  ISETP.GT.AND P0, PT, R16, 0x1, PT ;  /* 0x000000011000780c */ /* 0x000fda0003f04270 */
[----:B------:R-:W-:Y:S05]  /*0640*/  @P0 BRA `(.L_x_12) ;  /* 0x0000000000340947 */ /* 0x000fea0003800000 */
[----:B------:R-:W-:-:S04]  /*0650*/  VIMNMX.U32 R0, PT, PT, R16, 0x2, PT ;  /* 0x0000000210007848 */ /* 0x000fc80003fe0000 */
[----:B------:R-:W-:-:S04]  /*0660*/  SHF.L.U32 R0, R0, 0x2, RZ ;  /* 0x0000000200007819 */ /* 0x000fc800000006ff */
[----:B------:R-:W0:Y:S02]  /*0670*/  LDC R14, c[0x2][R0] ;  /* 0x00800000000e7b82 */ /* 0x000e240000000800 */
[----:B0-----:R-:W-:-:S04]  /*0680*/  SHF.R.S32.HI R15, RZ, 0x1f, R14 ;  /* 0x0000001fff0f7819 */ /* 0x001fc8000001140e */
.L_x_29:
[----:B------:R-:W-:Y:S05]  /*0690*/  BRX R14 -0x6a0                                                          (*"BRANCH_TARGETS .L_x_30,.L_x_31,.L_x_13"*) ;  /* 0xfffffff80e587949 */ /* 0x000fea000383ffff */
.L_x_31:
[----:B------:R-:W-:-:S04]  /*06a0*/  FMUL R12, R5, R12 ;  /* 0x0000000c050c7220 */ /* 0x000fc80000400000 */
[----:B------:R-:W-:-:S04]  /*06b0*/  FFMA R3, R3, R10, R12 ;  /* 0x0000000a03037223 */ /* 0x000fc8000000000c */
[----:B------:R-:W-:Y:S01]  /*06c0*/  FMUL.D2 R4, R8, R3 ;  /* 0x0000000308047220 */ /* 0x000fe20000300000 */
[----:B------:R-:W-:Y:S06]  /*06d0*/  BRA `(.L_x_13) ;  /* 0x0000000000cc7947 */ /* 0x000fec0003800000 */
.L_x_30:
[----:B------:R-:W-:-:S04]  /*06e0*/  FMUL R3, R12, R12 ;  /* 0x0000000c0c037220 */ /* 0x000fc80000400000 */
[----:B------:R-:W-:-:S04]  /*06f0*/  FFMA R3, R10, R10, R3 ;  /* 0x0000000a0a037223 */ /* 0x000fc80000000003 */
[----:B------:R-:W-:Y:S01]  /*0700*/  FMUL.D2 R4, R8, R3 ;  /* 0x0000000308047220 */ /* 0x000fe20000300000 */
[----:B------:R-:W-:Y:S06]  /*0710*/  BRA `(.L_x_13) ;  /* 0x0000000000bc7947 */ /* 0x000fec0003800000 */
.L_x_12:
[----:B------:R-:W-:-:S05]  /*0720*/  IMAD.MOV.U32 R13, RZ, RZ, -0x2 ;  /* 0xfffffffeff0d7424 */ /* 0x000fca00078e00ff */
[----:B------:R-:W-:-:S04]  /*0730*/  VIADDMNMX.U32 R13, R16, R13, 0x2, PT ;  /* 0x00000002100d7446 */ /* 0x000fc8000380000d */
[----:B------:R-:W-:-:S04]  /*0740*/  SHF.L.U32 R13, R13, 0x2, RZ ;  /* 0x000000020d0d7819 */ /* 0x000fc800000006ff */
[----:B------:R-:W0:Y:S02]  /*0750*/  LDC R14, c[0x2][R13+0xc] ;  /* 0x008003000d0e7b82 */ /* 0x000e240000000800 */
[----:B0-----:R-:W-:-:S04]  /*0760*/  SHF.R.S32.HI R15, RZ, 0x1f, R14 ;  /* 0x0000001fff0f7819 */ /* 0x001fc8000001140e */
.L_x_33:
[----:B------:R-:W-:Y:S05]  /*0770*/  BRX R14 -0x780                                                          (*"BRANCH_TARGETS .L_x_34,.L_x_35,.L_x_13"*) ;  /* 0xfffffff80e207949 */ /* 0x000fea000383ffff */
.L_x_35:
[----:B------:R-:W-:-:S04]  /*0780*/  FMUL R12, R5, R12 ;  /* 0x0000000c050c7220 */ /* 0x000fc80000400000 */
[----:B------:R-:W-:-:S04]  /*0790*/  FFMA R3, R3, R10, R12 ;  /* 0x0000000a03037223 */ /* 0x000fc8000000000c */
[----:B------:R-:W-:Y:S01]  /*07a0*/  FMUL.D2 R4, R8, R3 ;  /* 0x0000000308047220 */ /* 0x000fe20000300000 */
[----:B------:R-:W-:Y:S06]  /*07b0*/  BRA `(.L_x_13) ;  /* 0x0000000000947947 */ /* 0x000fec0003800000 */
.L_x_34:
[----:B------:R-:W-:-:S04]  /*07c0*/  FMUL R3, R17, R12 ;  /* 0x0000000c11037220 */ /* 0x000fc80000400000 */
[----:B------:R-:W-:-:S04]  /*07d0*/  FFMA R3, R0, R10, R3 ;  /* 0x0000000a00037223 */ /* 0x000fc80000000003 */
[----:B------:R-:W-:Y:S01]  /*07e0*/  FMUL.D2 R4, R8, R3 ;  /* 0x0000000308047220 */ /* 0x000fe20000300000 */
[----:B------:R-:W-:Y:S06]  /*07f0*/  BRA `(.L_x_13) ;  /* 0x0000000000847947 */ /* 0x000fec0003800000 */
.L_x_11:
[----:B------:R-:W-:-:S13]  /*0800*/  ISETP.GT.AND P0, PT, R16, 0x5, PT ;  /* 0x000000051000780c */ /* 0x000fda0003f04270 */
[----:B------:R-:W-:Y:S05]  /*0810*/  @P0 BRA `(.L_x_14) ;  /* 0x0000000000380947 */ /* 0x000fea0003800000 */
[----:B------:R-:W-:-:S04]  /*0820*/  MOV R13, 0xfffffffc ;  /* 0xfffffffc000d7802 */ /* 0x000fc80000000f00 */
[----:B------:R-:W-:-:S05]  /*0830*/  VIADDMNMX.U32 R10, R16, R13, 0x2, PT ;  /* 0x00000002100a7446 */ /* 0x000fca000380000d */
[----:B------:R-:W-:-:S04]  /*0840*/  IMAD.SHL.U32 R10, R10, 0x4, RZ ;  /* 0x000000040a0a7824 */ /* 0x000fc800078e00ff */
[----:B------:R-:W0:Y:S02]  /*0850*/  LDC R12, c[0x2][R10+0x18] ;  /* 0x008006000a0c7b82 */ /* 0x000e240000000800 */
[----:B0-----:R-:W-:-:S04]  /*0860*/  SHF.R.S32.HI R13, RZ, 0x1f, R12 ;  /* 0x0000001fff0d7819 */ /* 0x001fc8000001140c */
.L_x_37:
[----:B------:R-:W-:Y:S05]  /*0870*/  BRX R12 -0x880                                                          (*"BRANCH_TARGETS .L_x_38,.L_x_39,.L_x_13"*) ;  /* 0xfffffff40ce07949 */ /* 0x000fea000383ffff */
.L_x_39:
[----:B------:R-:W-:-:S04]  /*0880*/  FMUL R5, R17, R5 ;  /* 0x0000000511057220 */ /* 0x000fc80000400000 */
[----:B------:R-:W-:-:S04]  /*0890*/  FFMA R5, R0, R3, R5 ;  /* 0x0000000300057223 */ /* 0x000fc80000000005 */
[----:B------:R-:W-:Y:S01]  /*08a0*/  FMUL.D2 R4, R8, R5 ;  /* 0x0000000508047220 */ /* 0x000fe20000300000 */
[----:B------:R-:W-:Y:S06]  /*08b0*/  BRA `(.L_x_13) ;  /* 0x0000000000547947 */ /* 0x000fec0003800000 */
.L_x_38:
[----:B------:R-:W-:-:S04]  /*08c0*/  FMUL R0, R5, R5 ;  /* 0x0000000505007220 */ /* 0x000fc80000400000 */
[----:B------:R-:W-:-:S04]  /*08d0*/  FFMA R3, R3, R3, R0 ;  /* 0x0000000303037223 */ /* 0x000fc80000000000 */
[----:B------:R-:W-:Y:S01]  /*08e0*/  FMUL.D2 R4, R8, R3 ;  /* 0x0000000308047220 */ /* 0x000fe20000300000 */
[----:B------:R-:W-:Y:S06]  /*08f0*/  BRA `(.L_x_13) ;  /* 0x0000000000447947 */ /* 0x000fec0003800000 */
.L_x_14:
[----:B------:R-:W-:-:S04]  /*0900*/  MOV R13, 0xfffffffa ;  /* 0xfffffffa000d7802 */ /* 0x000fc80000000f00 */
[----:B------:R-:W-:-:S04]  /*0910*/  VIADDMNMX.U32 R13, R16, R13, 0x3, PT ;  /* 0x00000003100d7446 */ /* 0x000fc8000380000d */
[----:B------:R-:W-:-:S04]  /*0920*/  SHF.L.U32 R13, R13, 0x2, RZ ;  /* 0x000000020d0d7819 */ /* 0x000fc800000006ff */
[----:B------:R-:W0:Y:S02]  /*0930*/  LDC R14, c[0x2][R13+0x24] ;  /* 0x008009000d0e7b82 */ /* 0x000e240000000800 */
[----:B0-----:R-:W-:-:S04]  /*0940*/  SHF.R.S32.HI R15, RZ, 0x1f, R14 ;  /* 0x0000001fff0f7819 */ /* 0x001fc8000001140e */
.L_x_41:
[----:B------:R-:W-:Y:S05]  /*0950*/  BRX R14 -0x960                                                          (*"BRANCH_TARGETS .L_x_42,.L_x_43,.L_x_44,.L_x_13"*) ;  /* 0xfffffff40ea87949 */ /* 0x000fea000383ffff */
.L_x_44:
[----:B------:R-:W-:-:S04]  /*0960*/  FMUL R3, R17, R17 ;  /* 0x0000001111037220 */ /* 0x000fc80000400000 */
[----:B------:R-:W-:-:S04]  /*0970*/  FFMA R3, R0, R0, R3 ;  /* 0x0000000000037223 */ /* 0x000fc80000000003 */
[----:B------:R-:W-:Y:S01]  /*0980*/  FMUL.D2 R4, R8, R3 ;  /* 0x0000000308047220 */ /* 0x000fe20000300000 */
[----:B------:R-:W-:Y:S06]  /*0990*/  BRA `(.L_x_13) ;  /* 0x00000000001c7947 */ /* 0x000fec0003800000 */
.L_x_42:
[----:B------:R-:W-:-:S04]  /*09a0*/  FMUL R17, R17, R12 ;  /* 0x0000000c11117220 */ /* 0x000fc80000400000 */
[----:B------:R-:W-:-:S04]  /*09b0*/  FFMA R17, R0, R10, R17 ;  /* 0x0000000a00117223 */ /* 0x000fc80000000011 */
[----:B------:R-:W-:Y:S01]  /*09c0*/  FMUL.D2 R4, R8, R17 ;  /* 0x0000001108047220 */ /* 0x000fe20000300000 */
[----:B------:R-:W-:Y:S06]  /*09d0*/  BRA `(.L_x_13) ;  /* 0x00000000000c7947 */ /* 0x000fec0003800000 */
.L_x_43:
[----:B------:R-:W-:-:S04]  /*09e0*/  FMUL R5, R17, R5 ;  /* 0x0000000511057220 */ /* 0x000fc80000400000 */
[----:B------:R-:W-:-:S04]  /*09f0*/  FFMA R5, R0, R3, R5 ;  /* 0x0000000300057223 */ /* 0x000fc80000000005 */
[----:B------:R-:W-:-:S07]  /*0a00*/  FMUL.D2 R4, R8, R5 ;  /* 0x0000000508047220 */ /* 0x000fce0000300000 */
.L_x_13:
[----:B------:R-:W-:Y:S05]  /*0a10*/  BSYNC.RECONVERGENT B1 ;  /* 0x0000000000017941 */ /* 0x000fea0003800200 */
.L_x_10:
[----:B-1----:R-:W-:-:S07]  /*0a20*/  FMUL R11, R11, R4 ;  /* 0x000000040b0b7220 */ /* 0x002fce0000400000 */
.L_x_15:
[----:B------:R-:W0:Y:S02]  /*0a30*/  LDS R4, [R2] ;  /* 0x0000000002047984 */ /* 0x000e240000000800 */
[----:B0-----:R-:W-:-:S05]  /*0a40*/  FADD R5, R11, R4 ;  /* 0x000000040b057221 */ /* 0x001fca0000000000 */
[----:B------:R-:W0:Y:S02]  /*0a50*/  ATOMS.CAST.SPIN P0, [R2], R4, R5 ;  /* 0x000000040200758d */ /* 0x000e240001800005 */
[----:B0-----:R-:W-:Y:S05]  /*0a60*/  @!P0 BRA `(.L_x_15) ;  /* 0xfffffffc00f08947 */ /* 0x001fea000383ffff */
.L_x_1:
[----:B------:R-:W-:Y:S05]  /*0a70*/  BSYNC.RECONVERGENT B0 ;  /* 0x0000000000007941 */ /* 0x000fea0003800200 */
.L_x_0:
[----:B------:R-:W0:Y:S01]  /*0a80*/  S2R R0, SR_TID.X ;  /* 0x0000000000007919 */ /* 0x000e220000002100 */
[----:B------:R-:W-:Y:S01]  /*0a90*/  BAR.SYNC.DEFER_BLOCKING 0x0 ;  /* 0x0000000000007b1d */ /* 0x000fe20000010000 */
[----:B------:R-:W-:-:S04]  /*0aa0*/  ISETP.GT.AND P0, PT, R9, 0x1f, PT ;  /* 0x0000001f0900780c */ /* 0x000fc80003f04270 */
[----:B0-----:R-:W-:-:S13]  /*0ab0*/  ISETP.NE.OR P0, PT, R0, RZ, P0 ;  /* 0x000000ff0000720c */ /* 0x001fda0000705670 */
[----:B------:R-:W-:Y:S05]  /*0ac0*/  @P0 EXIT ;  /* 0x000000000000094d */ /* 0x000fea0003800000 */
[----:B------:R-:W-:Y:S01]  /*0ad0*/  LOP3.LUT R0, R16, 0xffff, RZ, 0xc0, !PT ;  /* 0x0000ffff10007812 */ /* 0x000fe200078ec0ff */
[----:B------:R-:W0:Y:S01]  /*0ae0*/  LDC.64 R18, c[0x0][0x398] ;  /* 0x0000e600ff127b82 */ /* 0x000e220000000a00 */
[----:B------:R-:W1:Y:S03]  /*0af0*/  LDCU.64 UR4, c[0x4][0x8] ;  /* 0x01000100ff0477ac */ /* 0x000e660008000a00 */
[----:B------:R-:W-:-:S05]  /*0b00*/  IMAD R0, R0, 0x5556, RZ ;  /* 0x0000555600007824 */ /* 0x000fca00078e02ff */
[----:B------:R-:W-:-:S04]  /*0b10*/  SHF.R.U32.HI R0, RZ, 0x10, R0 ;  /* 0x00000010ff007819 */ /* 0x000fc80000011600 */
[----:B------:R-:W-:-:S05]  /*0b20*/  PRMT R3, R0, 0x9910, RZ ;  /* 0x0000991000037816 */ /* 0x000fca00000000ff */
[----:B------:R-:W-:-:S04]  /*0b30*/  IMAD R3, R3, 0x3, RZ ;  /* 0x0000000303037824 */ /* 0x000fc800078e02ff */
[----:B------:R-:W-:-:S05]  /*0b40*/  IMAD.MOV R3, RZ, RZ, -R3 ;  /* 0x000000ffff037224 */ /* 0x000fca00078e0a03 */
[----:B------:R-:W-:-:S04]  /*0b50*/  PRMT R3, R3, 0x7710, RZ ;  /* 0x0000771003037816 */ /* 0x000fc800000000ff */
[----:B------:R-:W-:-:S04]  /*0b60*/  IADD3 R3, PT, PT, R3, R16, RZ ;  /* 0x0000001003037210 */ /* 0x000fc80007ffe0ff */
[----:B------:R-:W-:Y:S01]  /*0b70*/  LOP3.LUT R4, R3, 0xffff, RZ, 0xc0, !PT ;  /* 0x0000ffff03047812 */ /* 0x000fe200078ec0ff */
[C---:B------:R-:W-:Y:S02]  /*0b80*/  IMAD R3, R9.reuse, 0x3, R0 ;  /* 0x0000000309037824 */ /* 0x040fe400078e0200 */
[----:B------:R-:W2:Y:S02]  /*0b90*/  LDS R0, [R2] ;  /* 0x0000000002007984 */ /* 0x000ea40000000800 */
[----:B------:R-:W-:Y:S02]  /*0ba0*/  IMAD R5, R9, 0x3, R4 ;  /* 0x0000000309057824 */ /* 0x000fe400078e0204 */
[----:B0-----:R-:W-:-:S04]  /*0bb0*/  IMAD.WIDE R8, R3, 0x4, R18 ;  /* 0x0000000403087825 */ /* 0x001fc800078e0212 */
[----:B------:R-:W-:Y:S01]  /*0bc0*/  IMAD.WIDE R18, R5, 0x4, R18 ;  /* 0x0000000405127825 */ /* 0x000fe200078e0212 */
[----:B------:R-:W3:Y:S05]  /*0bd0*/  LDG.E R17, desc[UR36][R8.64] ;  /* 0x0000002408117981 */ /* 0x000eea000c1e1900 */
[----:B------:R-:W4:Y:S01]  /*0be0*/  LDG.E R18, desc[UR36][R18.64] ;  /* 0x0000002412127981 */ /* 0x000f22000c1e1900 */
[----:B------:R-:W-:Y:S01]  /*0bf0*/  MOV R3, 0x0 ;  /* 0x0000000000037802 */ /* 0x000fe20000000f00 */
[----:B-1----:R-:W-:Y:S01]  /*0c00*/  IMAD.U32 R5, RZ, RZ, UR5 ;  /* 0x00000005ff057e24 */ /* 0x002fe2000f8e00ff */
[----:B------:R-:W-:Y:S02]  /*0c10*/  MOV R4, UR4 ;  /* 0x0000000400047c02 */ /* 0x000fe40008000f00 */
[----:B------:R0:W1:Y:S01]  /*0c20*/  LDC.64 R12, c[0x4][R3] ;  /* 0x01000000030c7b82 */ /* 0x0000620000000a00 */
[----:B--2---:R-:W2:Y:S02]  /*0c30*/  F2F.F64.F32 R10, R0 ;  /* 0x00000000000a7310 */ /* 0x004ea40000201800 */
[----:B--2---:R0:W-:Y:S04]  /*0c40*/  STL.64 [R1+0x10], R10 ;  /* 0x0000100a01007387 */ /* 0x0041e80000100a00 */
[----:B---3--:R0:W-:Y:S04]  /*0c50*/  STL.64 [R1], R16 ;  /* 0x0000001001007387 */ /* 0x0081e80000100a00 */
[----:B-1--4-:R0:W-:Y:S02]  /*0c60*/  STL [R1+0x8], R18 ;  /* 0x0000081201007387 */ /* 0x0121e40000100800 */
[----:B------:R-:W-:-:S07]  /*0c70*/  LEPC R20, `(.L_x_16) ;  /* 0x000000001014794e */ /* 0x000fce0000000000 */
[----:B0-----:R-:W-:Y:S05]  /*0c80*/  CALL.ABS.NOINC R12 ;  /* 0x000000000c007343 */ /* 0x001fea0003c00000 */
.L_x_16:
[----:B------:R-:W0:Y:S01]  /*0c90*/  LDS R3, [R2] ;  /* 0x0000000002037984 */ /* 0x000e220000000800 */
[----:B------:R-:W1:Y:S01]  /*0ca0*/  LDC.64 R4, c[0x0][0x380] ;  /* 0x0000e000ff047b82 */ /* 0x000e620000000a00 */
[----:B------:R-:W-:-:S04]  /*0cb0*/  IMAD R17, R18, 0x19, R17 ;  /* 0x0000001912117824 */ /* 0x000fc800078e0211 */
[----:B-1----:R-:W-:-:S05]  /*0cc0*/  IMAD.WIDE R4, R17, 0x4, R4 ;  /* 0x0000000411047825 */ /* 0x002fca00078e0204 */
[----:B0-----:R-:W-:Y:S01]  /*0cd0*/  REDG.E.ADD.F32.FTZ.RN.STRONG.GPU desc[UR36][R4.64], R3 ;  /* 0x00000003040079a6 */ /* 0x001fe2000c12f324 */
[----:B------:R-:W-:Y:S05]  /*0ce0*/  EXIT ;  /* 0x000000000000794d */ /* 0x000fea0003800000 */
        .weak           $__internal_0_$__cuda_sm3x_div_rn_noftz_f32_slowpath
        .type           $__internal_0_$__cuda_sm3x_div_rn_noftz_f32_slowpath,@function
        .size           $__internal_0_$__cuda_sm3x_div_rn_noftz_f32_slowpath,(.L_x_46 - $__internal_0_$__cuda_sm3x_div_rn_noftz_f32_slowpath)
$__internal_0_$__cuda_sm3x_div_rn_noftz_f32_slowpath:
[--C-:B------:R-:W-:Y:S01]  /*0cf0*/  SHF.R.U32.HI R13, RZ, 0x17, R8.reuse ;  /* 0x00000017ff0d7819 */ /* 0x100fe20000011608 */
[----:B------:R-:W-:Y:S01]  /*0d00*/  BSSY.RECONVERGENT B2, `(.L_x_17) ;  /* 0x0000063000027945 */ /* 0x000fe20003800200 */
[----:B------:R-:W-:Y:S01]  /*0d10*/  SHF.R.U32.HI R15, RZ, 0x17, R5 ;  /* 0x00000017ff0f7819 */ /* 0x000fe20000011605 */
[----:B------:R-:W-:Y:S01]  /*0d20*/  IMAD.MOV.U32 R18, RZ, RZ, R8 ;  /* 0x000000ffff127224 */ /* 0x000fe200078e0008 */
[----:B------:R-:W-:Y:S02]  /*0d30*/  LOP3.LUT R13, R13, 0xff, RZ, 0xc0, !PT ;  /* 0x000000ff0d0d7812 */ /* 0x000fe400078ec0ff */
[----:B------:R-:W-:Y:S02]  /*0d40*/  LOP3.LUT R22, R15, 0xff, RZ, 0xc0, !PT ;  /* 0x000000ff0f167812 */ /* 0x000fe400078ec0ff */
[----:B------:R-:W-:Y:S02]  /*0d50*/  IADD3 R19, PT, PT, R13, -0x1, RZ ;  /* 0xffffffff0d137810 */ /* 0x000fe40007ffe0ff */
[----:B------:R-:W-:-:S02]  /*0d60*/  IADD3 R17, PT, PT, R22, -0x1, RZ ;  /* 0xffffffff16117810 */ /* 0x000fc40007ffe0ff */
[----:B------:R-:W-:-:S04]  /*0d70*/  ISETP.GT.U32.AND P0, PT, R19, 0xfd, PT ;  /* 0x000000fd1300780c */ /* 0x000fc80003f04070 */
[----:B------:R-:W-:-:S13]  /*0d80*/  ISETP.GT.U32.OR P0, PT, R17, 0xfd, P0 ;  /* 0x000000fd1100780c */ /* 0x000fda0000704470 */
[----:B------:R-:W-:Y:S01]  /*0d90*/  @!P0 MOV R15, RZ ;  /* 0x000000ff000f8202 */ /* 0x000fe20000000f00 */
[----:B------:R-:W-:Y:S06]  /*0da0*/  @!P0 BRA `(.L_x_18) ;  /* 0x00000000005c8947 */ /* 0x000fec0003800000 */
[----:B------:R-:W-:Y:S02]  /*0db0*/  FSETP.GTU.FTZ.AND P0, PT, |R5|, +INF , PT ;  /* 0x7f8000000500780b */ /* 0x000fe40003f1c200 */
[----:B------:R-:W-:-:S04]  /*0dc0*/  FSETP.GTU.FTZ.AND P1, PT, |R8|, +INF , PT ;  /* 0x7f8000000800780b */ /* 0x000fc80003f3c200 */
[----:B------:R-:W-:-:S13]  /*0dd0*/  PLOP3.LUT P0, PT, P0, P1, PT, 0xf8, 0x8f ;  /* 0x00000000008f781c */ /* 0x000fda0000703f70 */
[----:B------:R-:W-:Y:S05]  /*0de0*/  @P0 BRA `(.L_x_19) ;  /* 0x00000004004c0947 */ /* 0x000fea0003800000 */
[----:B------:R-:W-:-:S13]  /*0df0*/  LOP3.LUT P0, RZ, R18, 0x7fffffff, R5, 0xc8, !PT ;  /* 0x7fffffff12ff7812 */ /* 0x000fda000780c805 */
[----:B------:R-:W-:Y:S05]  /*0e00*/  @!P0 BRA `(.L_x_20) ;  /* 0x00000004003c8947 */ /* 0x000fea0003800000 */
[C---:B------:R-:W-:Y:S02]  /*0e10*/  FSETP.NEU.FTZ.AND P2, PT, |R5|.reuse, +INF , PT ;  /* 0x7f8000000500780b */ /* 0x040fe40003f5d200 */
[----:B------:R-:W-:Y:S02]  /*0e20*/  FSETP.NEU.FTZ.AND P1, PT, |R8|, +INF , PT ;  /* 0x7f8000000800780b */ /* 0x000fe40003f3d200 */
[----:B------:R-:W-:-:S11]  /*0e30*/  FSETP.NEU.FTZ.AND P0, PT, |R5|, +INF , PT ;  /* 0x7f8000000500780b */ /* 0x000fd60003f1d200 */
[----:B------:R-:W-:Y:S05]  /*0e40*/  @!P1 BRA !P2, `(.L_x_20) ;  /* 0x00000004002c9947 */ /* 0x000fea0005000000 */
[----:B------:R-:W-:-:S04]  /*0e50*/  LOP3.LUT P2, RZ, R5, 0x7fffffff, RZ, 0xc0, !PT ;  /* 0x7fffffff05ff7812 */ /* 0x000fc8000784c0ff */
[----:B------:R-:W-:-:S13]  /*0e60*/  PLOP3.LUT P1, PT, P1, P2, PT, 0x2f, 0xf2 ;  /* 0x0000000000f2781c */ /* 0x000fda0000f24577 */
[----:B------:R-:W-:Y:S05]  /*0e70*/  @P1 BRA `(.L_x_21) ;  /* 0x0000000400181947 */ /* 0x000fea0003800000 */
[----:B------:R-:W-:-:S04]  /*0e80*/  LOP3.LUT P1, RZ, R18, 0x7fffffff, RZ, 0xc0, !PT ;  /* 0x7fffffff12ff7812 */ /* 0x000fc8000782c0ff */
[----:B------:R-:W-:-:S13]  /*0e90*/  PLOP3.LUT P0, PT, P0, P1, PT, 0x2f, 0xf2 ;  /* 0x0000000000f2781c */ /* 0x000fda0000702577 */
[----:B------:R-:W-:Y:S05]  /*0ea0*/  @P0 BRA `(.L_x_22) ;  /* 0x0000000400000947 */ /* 0x000fea0003800000 */
[----:B------:R-:W-:Y:S02]  /*0eb0*/  ISETP.GE.AND P0, PT, R17, RZ, PT ;  /* 0x000000ff1100720c */ /* 0x000fe40003f06270 */
[----:B------:R-:W-:-:S11]  /*0ec0*/  ISETP.GE.AND P1, PT, R19, RZ, PT ;  /* 0x000000ff1300720c */ /* 0x000fd60003f26270 */
[----:B------:R-:W-:Y:S01]  /*0ed0*/  @P0 MOV R15, RZ ;  /* 0x000000ff000f0202 */ /* 0x000fe20000000f00 */
[----:B------:R-:W-:Y:S02]  /*0ee0*/  @!P0 IMAD.MOV.U32 R15, RZ, RZ, -0x40 ;  /* 0xffffffc0ff0f8424 */ /* 0x000fe400078e00ff */
[----:B------:R-:W-:Y:S01]  /*0ef0*/  @!P0 FFMA R5, R5, 1.84467440737095516160e+19, RZ ;  /* 0x5f80000005058823 */ /* 0x000fe200000000ff */
[----:B------:R-:W-:Y:S02]  /*0f00*/  @!P1 FFMA R18, R8, 1.84467440737095516160e+19, RZ ;  /* 0x5f80000008129823 */ /* 0x000fe400000000ff */
[----:B------:R-:W-:-:S07]  /*0f10*/  @!P1 IADD3 R15, PT, PT, R15, 0x40, RZ ;  /* 0x000000400f0f9810 */ /* 0x000fce0007ffe0ff */
.L_x_18:
[----:B------:R-:W-:Y:S01]  /*0f20*/  LEA R17, R13, 0xc0800000, 0x17 ;  /* 0xc08000000d117811 */ /* 0x000fe200078eb8ff */
[----:B------:R-:W-:Y:S01]  /*0f30*/  VIADD R22, R22, 0xffffff81 ;  /* 0xffffff8116167836 */ /* 0x000fe20000000000 */
[----:B------:R-:W-:Y:S02]  /*0f40*/  BSSY.RECONVERGENT B3, `(.L_x_23) ;  /* 0x0000035000037945 */ /* 0x000fe40003800200 */
[----:B------:R-:W-:Y:S01]  /*0f50*/  IADD3 R19, PT, PT, -R17, R18, RZ ;  /* 0x0000001211137210 */ /* 0x000fe20007ffe1ff */
[C---:B------:R-:W-:Y:S01]  /*0f60*/  IMAD R5, R22.reuse, -0x800000, R5 ;  /* 0xff80000016057824 */ /* 0x040fe200078e0205 */
[----:B------:R-:W-:Y:S02]  /*0f70*/  IADD3 R22, PT, PT, R22, 0x7f, -R13 ;  /* 0x0000007f16167810 */ /* 0x000fe40007ffe80d */
[----:B------:R-:W0:Y:S01]  /*0f80*/  MUFU.RCP R18, R19 ;  /* 0x0000001300127308 */ /* 0x000e220000001000 */
[----:B------:R-:W-:Y:S01]  /*0f90*/  FADD.FTZ R20, -R19, -RZ ;  /* 0x800000ff13147221 */ /* 0x000fe20000010100 */
[----:B------:R-:W-:-:S03]  /*0fa0*/  IADD3 R22, PT, PT, R22, R15, RZ ;  /* 0x0000000f16167210 */ /* 0x000fc60007ffe0ff */
[----:B0-----:R-:W-:-:S04]  /*0fb0*/  FFMA R17, R18, R20, 1 ;  /* 0x3f80000012117423 */ /* 0x001fc80000000014 */
[----:B------:R-:W-:-:S04]  /*0fc0*/  FFMA R18, R18, R17, R18 ;  /* 0x0000001112127223 */ /* 0x000fc80000000012 */
[----:B------:R-:W-:-:S04]  /*0fd0*/  FFMA R17, R5, R18, RZ ;  /* 0x0000001205117223 */ /* 0x000fc800000000ff */
[----:B------:R-:W-:-:S04]  /*0fe0*/  FFMA R21, R20, R17, R5 ;  /* 0x0000001114157223 */ /* 0x000fc80000000005 */
[----:B------:R-:W-:-:S04]  /*0ff0*/  FFMA R17, R18, R21, R17 ;  /* 0x0000001512117223 */ /* 0x000fc80000000011 */
[----:B------:R-:W-:-:S04]  /*1000*/  FFMA R20, R20, R17, R5 ;  /* 0x0000001114147223 */ /* 0x000fc80000000005 */
[----:B------:R-:W-:-:S05]  /*1010*/  FFMA R5, R18, R20, R17 ;  /* 0x0000001412057223 */ /* 0x000fca0000000011 */
[----:B------:R-:W-:-:S04]  /*1020*/  SHF.R.U32.HI R13, RZ, 0x17, R5 ;  /* 0x00000017ff0d7819 */ /* 0x000fc80000011605 */
[----:B------:R-:W-:-:S04]  /*1030*/  LOP3.LUT R13, R13, 0xff, RZ, 0xc0, !PT ;  /* 0x000000ff0d0d7812 */ /* 0x000fc800078ec0ff */
[----:B------:R-:W-:-:S05]  /*1040*/  IADD3 R19, PT, PT, R13, R22, RZ ;  /* 0x000000160d137210 */ /* 0x000fca0007ffe0ff */
[----:B------:R-:W-:-:S05]  /*1050*/  VIADD R13, R19, 0xffffffff ;  /* 0xffffffff130d7836 */ /* 0x000fca0000000000 */
[----:B------:R-:W-:-:S13]  /*1060*/  ISETP.GE.U32.AND P0, PT, R13, 0xfe, PT ;  /* 0x000000fe0d00780c */ /* 0x000fda0003f06070 */
[----:B------:R-:W-:Y:S05]  /*1070*/  @!P0 BRA `(.L_x_24) ;  /* 0x0000000000808947 */ /* 0x000fea0003800000 */
[----:B------:R-:W-:-:S13]  /*1080*/  ISETP.GT.AND P0, PT, R19, 0xfe, PT ;  /* 0x000000fe1300780c */ /* 0x000fda0003f04270 */
[----:B------:R-:W-:Y:S05]  /*1090*/  @P0 BRA `(.L_x_25) ;  /* 0x00000000006c0947 */ /* 0x000fea0003800000 */
[----:B------:R-:W-:-:S13]  /*10a0*/  ISETP.GE.AND P0, PT, R19, 0x1, PT ;  /* 0x000000011300780c */ /* 0x000fda0003f06270 */
[----:B------:R-:W-:Y:S05]  /*10b0*/  @P0 BRA `(.L_x_26) ;  /* 0x0000000000740947 */ /* 0x000fea0003800000 */
[----:B------:R-:W-:Y:S02]  /*10c0*/  ISETP.GE.AND P0, PT, R19, -0x18, PT ;  /* 0xffffffe81300780c */ /* 0x000fe40003f06270 */
[----:B------:R-:W-:-:S11]  /*10d0*/  LOP3.LUT R5, R5, 0x80000000, RZ, 0xc0, !PT ;  /* 0x8000000005057812 */ /* 0x000fd600078ec0ff */
[----:B------:R-:W-:Y:S05]  /*10e0*/  @!P0 BRA `(.L_x_26) ;  /* 0x0000000000688947 */ /* 0x000fea0003800000 */
[CCC-:B------:R-:W-:Y:S01]  /*10f0*/  FFMA.RZ R13, R18.reuse, R20.reuse, R17.reuse ;  /* 0x00000014120d7223 */ /* 0x1c0fe2000000c011 */
[C---:B------:R-:W-:Y:S02]  /*1100*/  ISETP.NE.AND P2, PT, R19.reuse, RZ, PT ;  /* 0x000000ff1300720c */ /* 0x040fe40003f45270 */
[----:B------:R-:W-:Y:S02]  /*1110*/  ISETP.NE.AND P1, PT, R19, RZ, PT ;  /* 0x000000ff1300720c */ /* 0x000fe40003f25270 */
[----:B------:R-:W-:Y:S01]  /*1120*/  LOP3.LUT R15, R13, 0x7fffff, RZ, 0xc0, !PT ;  /* 0x007fffff0d0f7812 */ /* 0x000fe200078ec0ff */
[CCC-:B------:R-:W-:Y:S01]  /*1130*/  FFMA.RP R13, R18.reuse, R20.reuse, R17.reuse ;  /* 0x00000014120d7223 */ /* 0x1c0fe20000008011 */
[----:B------:R-:W-:Y:S01]  /*1140*/  FFMA.RM R18, R18, R20, R17 ;  /* 0x0000001412127223 */ /* 0x000fe20000004011 */
[----:B------:R-:W-:Y:S02]  /*1150*/  IADD3 R20, PT, PT, R19, 0x20, RZ ;  /* 0x0000002013147810 */ /* 0x000fe40007ffe0ff */
[----:B------:R-:W-:-:S02]  /*1160*/  LOP3.LUT R15, R15, 0x800000, RZ, 0xfc, !PT ;  /* 0x008000000f0f7812 */ /* 0x000fc400078efcff */
[----:B------:R-:W-:Y:S02]  /*1170*/  IADD3 R17, PT, PT, -R19, RZ, RZ ;  /* 0x000000ff13117210 */ /* 0x000fe40007ffe1ff */
[----:B------:R-:W-:Y:S02]  /*1180*/  SHF.L.U32 R20, R15, R20, RZ ;  /* 0x000000140f147219 */ /* 0x000fe400000006ff */
[----:B------:R-:W-:Y:S02]  /*1190*/  FSETP.NEU.FTZ.AND P0, PT, R13, R18, PT ;  /* 0x000000120d00720b */ /* 0x000fe40003f1d000 */
[----:B------:R-:W-:Y:S02]  /*11a0*/  SEL R18, R17, RZ, P2 ;  /* 0x000000ff11127207 */ /* 0x000fe40001000000 */
[----:B------:R-:W-:Y:S02]  /*11b0*/  ISETP.NE.AND P1, PT, R20, RZ, P1 ;  /* 0x000000ff1400720c */ /* 0x000fe40000f25270 */
[----:B------:R-:W-:-:S02]  /*11c0*/  SHF.R.U32.HI R18, RZ, R18, R15 ;  /* 0x00000012ff127219 */ /* 0x000fc4000001160f */
[----:B------:R-:W-:Y:S02]  /*11d0*/  PLOP3.LUT P0, PT, P0, P1, PT, 0xf8, 0x8f ;  /* 0x00000000008f781c */ /* 0x000fe40000703f70 */
[----:B------:R-:W-:Y:S02]  /*11e0*/  SHF.R.U32.HI R20, RZ, 0x1, R18 ;  /* 0x00000001ff147819 */ /* 0x000fe40000011612 */
[----:B------:R-:W-:-:S04]  /*11f0*/  SEL R13, RZ, 0x1, !P0 ;  /* 0x00000001ff0d7807 */ /* 0x000fc80004000000 */
[----:B------:R-:W-:-:S04]  /*1200*/  LOP3.LUT R13, R13, 0x1, R20, 0xf8, !PT ;  /* 0x000000010d0d7812 */ /* 0x000fc800078ef814 */
[----:B------:R-:W-:-:S05]  /*1210*/  LOP3.LUT R13, R13, R18, RZ, 0xc0, !PT ;  /* 0x000000120d0d7212 */ /* 0x000fca00078ec0ff */
[----:B------:R-:W-:-:S05]  /*1220*/  IMAD.IADD R20, R20, 0x1, R13 ;  /* 0x0000000114147824 */ /* 0x000fca00078e020d */
[----:B------:R-:W-:Y:S01]  /*1230*/  LOP3.LUT R5, R20, R5, RZ, 0xfc, !PT ;  /* 0x0000000514057212 */ /* 0x000fe200078efcff */
[----:B------:R-:W-:Y:S06]  /*1240*/  BRA `(.L_x_26) ;  /* 0x0000000000107947 */ /* 0x000fec0003800000 */
.L_x_25:
[----:B------:R-:W-:-:S04]  /*1250*/  LOP3.LUT R5, R5, 0x80000000, RZ, 0xc0, !PT ;  /* 0x8000000005057812 */ /* 0x000fc800078ec0ff */
[----:B------:R-:W-:Y:S01]  /*1260*/  LOP3.LUT R5, R5, 0x7f800000, RZ, 0xfc, !PT ;  /* 0x7f80000005057812 */ /* 0x000fe200078efcff */
[----:B------:R-:W-:Y:S06]  /*1270*/  BRA `(.L_x_26) ;  /* 0x0000000000047947 */ /* 0x000fec0003800000 */
.L_x_24:
[----:B------:R-:W-:-:S07]  /*1280*/  LEA R5, R22, R5, 0x17 ;  /* 0x0000000516057211 */ /* 0x000fce00078eb8ff */
.L_x_26:
[----:B------:R-:W-:Y:S05]  /*1290*/  BSYNC.RECONVERGENT B3 ;  /* 0x0000000000037941 */ /* 0x000fea0003800200 */
.L_x_23:
[----:B------:R-:W-:Y:S05]  /*12a0*/  BRA `(.L_x_27) ;  /* 0x0000000000207947 */ /* 0x000fea0003800000 */
.L_x_22:
[----:B------:R-:W-:-:S04]  /*12b0*/  LOP3.LUT R5, R18, 0x80000000, R5, 0x48, !PT ;  /* 0x8000000012057812 */ /* 0x000fc800078e4805 */
[----:B------:R-:W-:Y:S01]  /*12c0*/  LOP3.LUT R5, R5, 0x7f800000, RZ, 0xfc, !PT ;  /* 0x7f80000005057812 */ /* 0x000fe200078efcff */
[----:B------:R-:W-:Y:S06]  /*12d0*/  BRA `(.L_x_27) ;  /* 0x0000000000147947 */ /* 0x000fec0003800000 */
.L_x_21:
[----:B------:R-:W-:Y:S01]  /*12e0*/  LOP3.LUT R5, R18, 0x80000000, R5, 0x48, !PT ;  /* 0x8000000012057812 */ /* 0x000fe200078e4805 */
[----:B------:R-:W-:Y:S06]  /*12f0*/  BRA `(.L_x_27) ;  /* 0x00000000000c7947 */ /* 0x000fec0003800000 */
.L_x_20:
[----:B------:R-:W0:Y:S01]  /*1300*/  MUFU.RSQ R5, -QNAN ;  /* 0xffc0000000057908 */ /* 0x000e220000001400 */
[----:B------:R-:W-:Y:S05]  /*1310*/  BRA `(.L_x_27) ;  /* 0x0000000000047947 */ /* 0x000fea0003800000 */
.L_x_19:
[----:B------:R-:W-:-:S07]  /*1320*/  FADD.FTZ R5, R5, R8 ;  /* 0x0000000805057221 */ /* 0x000fce0000010000 */
.L_x_27:
[----:B------:R-:W-:Y:S05]  /*1330*/  BSYNC.RECONVERGENT B2 ;  /* 0x0000000000027941 */ /* 0x000fea0003800200 */
.L_x_17:
[----:B------:R-:W-:-:S04]  /*1340*/  HFMA2 R15, -RZ, RZ, 0, 0 ;  /* 0x00000000ff0f7431 */ /* 0x000fc800000001ff */
[----:B0-----:R-:W-:Y:S05]  /*1350*/  RET.REL.NODEC R14 `(_Z10fea_kernelPfS_S_Pi) ;  /* 0xffffffec0e287950 */ /* 0x001fea0003c3ffff */
.L_x_28:
[----:B------:R-:W-:-:S00]  /*1360*/  BRA `(.L_x_28) ;  /* 0xfffffffc00fc7947 */ /* 0x000fc0000383ffff */
[----:B------:R-:W-:-:S00]  /*1370*/  NOP ;  /* 0x0000000000007918 */ /* 0x000fc00000000000 */
        /* <DEDUP_REMOVED lines=8> */
.L_x_46:


//--------------------- .nv.global.init           --------------------------
	.section	.nv.global.init,"aw",@progbits
.nv.global.init:
	.type		$str,@object
	.size		$str,(.L_4 - $str)
$str:
        /*0000*/ 	.byte	0x25, 0x64, 0x20, 0x25, 0x64, 0x20, 0x25, 0x64, 0x20, 0x25, 0x66, 0x0a, 0x00
.L_4:


//--------------------- .nv.shared._Z10fea_kernelPfS_S_Pi --------------------------
	.section	.nv.shared._Z10fea_kernelPfS_S_Pi,"aw",@nobits
	.sectionflags	@""
	.align	4
.nv.shared._Z10fea_kernelPfS_S_Pi:
	.zero		1600


//--------------------- .nv.shared.reserved.0     --------------------------
	.section	.nv.shared.reserved.0,"aw",@nobits
	.weak		__nv_reservedSMEM_offset_0_alias
	.size		__nv_reservedSMEM_offset_0_alias, 0, 64
	.other		__nv_reservedSMEM_offset_0_alias,@"STO_CUDA_RESERVED_SHARED STV_DEFAULT"
__nv_reservedSMEM_offset_0_alias:
	.zero		0
	.zero		64


//--------------------- .nv.constant0._Z10fea_kernelPfS_S_Pi --------------------------
	.section	.nv.constant0._Z10fea_kernelPfS_S_Pi,"a",@progbits
	.sectionflags	@""
	.align	4
.nv.constant0._Z10fea_kernelPfS_S_Pi:
	.zero		928


//--------------------- SYMBOLS --------------------------

	.type		.nv.reservedSmem.offset0,@object
	.size		.nv.reservedSmem.offset0,0x4
	.type		.nv.reservedSmem.cap,@object
	.size		.nv.reservedSmem.cap,0x4
	.type		vprintf,@function
